//
// Generated by NVIDIA NVVM Compiler
//
// Compiler Build ID: CL-36424714
// Cuda compilation tools, release 13.0, V13.0.88
// Based on NVVM 20.0.0
//

.version 9.0
.target sm_100
.address_size 64

	// .globl	_Z7AddTo64PyS_PKy
.extern .shared .align 16 .b8 s[];

.visible .entry _Z7AddTo64PyS_PKy(
	.param .u64 .ptr .align 1 _Z7AddTo64PyS_PKy_param_0,
	.param .u64 .ptr .align 1 _Z7AddTo64PyS_PKy_param_1,
	.param .u64 .ptr .align 1 _Z7AddTo64PyS_PKy_param_2
)
{
	.reg .b32 	%r<5>;
	.reg .b64 	%rd<12>;

	ld.param.u64 	%rd1, [_Z7AddTo64PyS_PKy_param_1];
	ld.param.u64 	%rd2, [_Z7AddTo64PyS_PKy_param_2];
	cvta.to.global.u64 	%rd3, %rd1;
	cvta.to.global.u64 	%rd4, %rd2;
	mov.u32 	%r1, %tid.x;
	mul.wide.u32 	%rd5, %r1, 8;
	add.s64 	%rd6, %rd4, %rd5;
	ld.global.u64 	%rd7, [%rd6];
	shl.b32 	%r2, %r1, 3;
	mov.u32 	%r3, s;
	add.s32 	%r4, %r3, %r2;
	st.shared.u64 	[%r4], %rd7;
	bar.sync 	0;
	ld.global.u64 	%rd8, [%rd4];
	atom.shared.add.u64 	%rd9, [%r4], %rd8;
	bar.sync 	0;
	ld.shared.u64 	%rd10, [%r4];
	add.s64 	%rd11, %rd3, %rd5;
	st.global.u64 	[%rd11], %rd10;
	ret;

}
	// .globl	_Z8Return64PyPxPKy
.visible .entry _Z8Return64PyPxPKy(
	.param .u64 .ptr .align 1 _Z8Return64PyPxPKy_param_0,
	.param .u64 .ptr .align 1 _Z8Return64PyPxPKy_param_1,
	.param .u64 .ptr .align 1 _Z8Return64PyPxPKy_param_2
)
{
	.reg .b32 	%r<5>;
	.reg .b64 	%rd<12>;

	ld.param.u64 	%rd1, [_Z8Return64PyPxPKy_param_1];
	ld.param.u64 	%rd2, [_Z8Return64PyPxPKy_param_2];
	cvta.to.global.u64 	%rd3, %rd1;
	cvta.to.global.u64 	%rd4, %rd2;
	mov.u32 	%r1, %tid.x;
	mul.wide.u32 	%rd5, %r1, 8;
	add.s64 	%rd6, %rd4, %rd5;
	ld.global.u64 	%rd7, [%rd6];
	shl.b32 	%r2, %r1, 3;
	mov.u32 	%r3, s;
	add.s32 	%r4, %r3, %r2;
	st.shared.u64 	[%r4], %rd7;
	bar.sync 	0;
	ld.global.u64 	%rd8, [%rd4];
	atom.shared.add.u64 	%rd9, [%r4], %rd8;
	bar.sync 	0;
	ld.shared.u64 	%rd10, [%r4];
	add.s64 	%rd11, %rd3, %rd5;
	st.global.u64 	[%rd11], %rd10;
	ret;

}


// ===== COMPILED SASS (sm_100) =====

	.target	sm_100

	.elftype	@"ET_EXEC"


//--------------------- .note.nv.tkinfo           --------------------------
	.section	.note.nv.tkinfo,"",@"SHT_NOTE"
	.sectionflags	@"SHF_NOTE_NV_TKINFO"
	.tkinfo
        /*0018*/ 	.word	0x00000002
        /*0030*/ 	.string	""
        /*0030*/ 	.string	"ptxas"
        /*0030*/ 	.string	"Cuda compilation tools, release 13.0, V13.0.88"
        /*0030*/ 	.string	"Build cuda_13.0.r13.0/compiler.36424714_0"
        /*0030*/ 	.string	"-arch sm_100 -m 64 "



//--------------------- .note.nv.cuinfo           --------------------------
	.section	.note.nv.cuinfo,"",@"SHT_NOTE"
	.sectionflags	@"SHF_NOTE_NV_CUINFO"
        /*0018*/ 	.short	0x0002
        /*001a*/ 	.short	0x0064
        /*001c*/ 	.short	0x0082
	.zero		2


//--------------------- .nv.info                  --------------------------
	.section	.nv.info,"",@"SHT_CUDA_INFO"
	.align	4


	//----- nvinfo : EIATTR_REGCOUNT
	.align		4
        /*0000*/ 	.byte	0x04, 0x2f
        /*0002*/ 	.short	(.L_1 - .L_0)
	.align		4
.L_0:
        /*0004*/ 	.word	index@(_Z7AddTo64PyS_PKy)
        /*0008*/ 	.word	0x00000010


	//----- nvinfo : EIATTR_FRAME_SIZE
	.align		4
.L_1:
        /*000c*/ 	.byte	0x04, 0x11
        /*000e*/ 	.short	(.L_3 - .L_2)
	.align		4
.L_2:
        /*0010*/ 	.word	index@(_Z7AddTo64PyS_PKy)
        /*0014*/ 	.word	0x00000000


	//----- nvinfo : EIATTR_REGCOUNT
	.align		4
.L_3:
        /*0018*/ 	.byte	0x04, 0x2f
        /*001a*/ 	.short	(.L_5 - .L_4)
	.align		4
.L_4:
        /*001c*/ 	.word	index@(_Z8Return64PyPxPKy)
        /*0020*/ 	.word	0x00000010


	//----- nvinfo : EIATTR_FRAME_SIZE
	.align		4
.L_5:
        /*0024*/ 	.byte	0x04, 0x11
        /*0026*/ 	.short	(.L_7 - .L_6)
	.align		4
.L_6:
        /*0028*/ 	.word	index@(_Z8Return64PyPxPKy)
        /*002c*/ 	.word	0x00000000


	//----- nvinfo : EIATTR_MIN_STACK_SIZE
	.align		4
.L_7:
        /*0030*/ 	.byte	0x04, 0x12
        /*0032*/ 	.short	(.L_9 - .L_8)
	.align		4
.L_8:
        /*0034*/ 	.word	index@(_Z8Return64PyPxPKy)
        /*0038*/ 	.word	0x00000000


	//----- nvinfo : EIATTR_MIN_STACK_SIZE
	.align		4
.L_9:
        /*003c*/ 	.byte	0x04, 0x12
        /*003e*/ 	.short	(.L_11 - .L_10)
	.align		4
.L_10:
        /*0040*/ 	.word	index@(_Z7AddTo64PyS_PKy)
        /*0044*/ 	.word	0x00000000
.L_11:


//--------------------- .nv.compat                --------------------------
	.section	.nv.compat,"",@"SHT_CUDA_COMPAT_INFO"
	.align	4
        /*0000*/ 	.byte	0x02, 0x09, 0x00, 0x00, 0x02, 0x02, 0x01, 0x00, 0x02, 0x05, 0x05, 0x00, 0x03, 0x07, 0x01, 0x01
        /*0010*/ 	.byte	0x02, 0x03, 0x00, 0x00, 0x02, 0x06, 0x01, 0x00, 0x04, 0x0b, 0x08, 0x00, 0x09, 0x00, 0x00, 0x00
        /*0020*/ 	.byte	0x00, 0x00, 0x00, 0x00


//--------------------- .nv.info._Z8Return64PyPxPKy --------------------------
	.section	.nv.info._Z8Return64PyPxPKy,"",@"SHT_CUDA_INFO"
	.sectionflags	@""
	.align	4


	//----- nvinfo : EIATTR_CUDA_API_VERSION
	.align		4
        /*0000*/ 	.byte	0x04, 0x37
        /*0002*/ 	.short	(.L_13 - .L_12)
.L_12:
        /*0004*/ 	.word	0x00000082


	//----- nvinfo : EIATTR_KPARAM_INFO
	.align		4
.L_13:
        /*0008*/ 	.byte	0x04, 0x17
        /*000a*/ 	.short	(.L_15 - .L_14)
.L_14:
        /*000c*/ 	.word	0x00000000
        /*0010*/ 	.short	0x0002
        /*0012*/ 	.short	0x0010
        /*0014*/ 	.byte	0x00, 0xf5, 0x21, 0x00


	//----- nvinfo : EIATTR_KPARAM_INFO
	.align		4
.L_15:
        /*0018*/ 	.byte	0x04, 0x17
        /*001a*/ 	.short	(.L_17 - .L_16)
.L_16:
        /*001c*/ 	.word	0x00000000
        /*0020*/ 	.short	0x0001
        /*0022*/ 	.short	0x0008
        /*0024*/ 	.byte	0x00, 0xf5, 0x21, 0x00


	//----- nvinfo : EIATTR_KPARAM_INFO
	.align		4
.L_17:
        /*0028*/ 	.byte	0x04, 0x17
        /*002a*/ 	.short	(.L_19 - .L_18)
.L_18:
        /*002c*/ 	.word	0x00000000
        /*0030*/ 	.short	0x0000
        /*0032*/ 	.short	0x0000
        /*0034*/ 	.byte	0x00, 0xf5, 0x21, 0x00


	//----- nvinfo : EIATTR_SPARSE_MMA_MASK
	.align		4
.L_19:
        /*0038*/ 	.byte	0x03, 0x50
        /*003a*/ 	.short	0x0000


	//----- nvinfo : EIATTR_MAXREG_COUNT
	.align		4
        /*003c*/ 	.byte	0x03, 0x1b
        /*003e*/ 	.short	0x00ff


	//----- nvinfo : EIATTR_NUM_BARRIERS
	.align		4
        /*0040*/ 	.byte	0x02, 0x4c
        /*0042*/ 	.byte	0x01
	.zero		1


	//----- nvinfo : EIATTR_MERCURY_ISA_VERSION
	.align		4
        /*0044*/ 	.byte	0x03, 0x5f
        /*0046*/ 	.short	0x0101


	//----- nvinfo : EIATTR_VRC_CTA_INIT_COUNT
	.align		4
        /*0048*/ 	.byte	0x02, 0x4a
	.zero		1
	.zero		1


	//----- nvinfo : EIATTR_EXIT_INSTR_OFFSETS
	.align		4
        /*004c*/ 	.byte	0x04, 0x1c
        /*004e*/ 	.short	(.L_21 - .L_20)


	//   ....[0]....
.L_20:
        /*0050*/ 	.word	0x000001a0


	//----- nvinfo : EIATTR_CRS_STACK_SIZE
	.align		4
.L_21:
        /*0054*/ 	.byte	0x04, 0x1e
        /*0056*/ 	.short	(.L_23 - .L_22)
.L_22:
        /*0058*/ 	.word	0x00000000


	//----- nvinfo : EIATTR_CBANK_PARAM_SIZE
	.align		4
.L_23:
        /*005c*/ 	.byte	0x03, 0x19
        /*005e*/ 	.short	0x0018


	//----- nvinfo : EIATTR_PARAM_CBANK
	.align		4
        /*0060*/ 	.byte	0x04, 0x0a
        /*0062*/ 	.short	(.L_25 - .L_24)
	.align		4
.L_24:
        /*0064*/ 	.word	index@(.nv.constant0._Z8Return64PyPxPKy)
        /*0068*/ 	.short	0x0380
        /*006a*/ 	.short	0x0018


	//----- nvinfo : EIATTR_SW_WAR
	.align		4
.L_25:
        /*006c*/ 	.byte	0x04, 0x36
        /*006e*/ 	.short	(.L_27 - .L_26)
.L_26:
        /*0070*/ 	.word	0x00000008
.L_27:


//--------------------- .nv.info._Z7AddTo64PyS_PKy --------------------------
	.section	.nv.info._Z7AddTo64PyS_PKy,"",@"SHT_CUDA_INFO"
	.sectionflags	@""
	.align	4


	//----- nvinfo : EIATTR_CUDA_API_VERSION
	.align		4
        /*0000*/ 	.byte	0x04, 0x37
        /*0002*/ 	.short	(.L_29 - .L_28)
.L_28:
        /*0004*/ 	.word	0x00000082


	//----- nvinfo : EIATTR_KPARAM_INFO
	.align		4
.L_29:
        /*0008*/ 	.byte	0x04, 0x17
        /*000a*/ 	.short	(.L_31 - .L_30)
.L_30:
        /*000c*/ 	.word	0x00000000
        /*0010*/ 	.short	0x0002
        /*0012*/ 	.short	0x0010
        /*0014*/ 	.byte	0x00, 0xf5, 0x21, 0x00


	//----- nvinfo : EIATTR_KPARAM_INFO
	.align		4
.L_31:
        /*0018*/ 	.byte	0x04, 0x17
        /*001a*/ 	.short	(.L_33 - .L_32)
.L_32:
        /*001c*/ 	.word	0x00000000
        /*0020*/ 	.short	0x0001
        /*0022*/ 	.short	0x0008
        /*0024*/ 	.byte	0x00, 0xf5, 0x21, 0x00


	//----- nvinfo : EIATTR_KPARAM_INFO
	.align		4
.L_33:
        /*0028*/ 	.byte	0x04, 0x17
        /*002a*/ 	.short	(.L_35 - .L_34)
.L_34:
        /*002c*/ 	.word	0x00000000
        /*0030*/ 	.short	0x0000
        /*0032*/ 	.short	0x0000
        /*0034*/ 	.byte	0x00, 0xf5, 0x21, 0x00


	//----- nvinfo : EIATTR_SPARSE_MMA_MASK
	.align		4
.L_35:
        /*0038*/ 	.byte	0x03, 0x50
        /*003a*/ 	.short	0x0000


	//----- nvinfo : EIATTR_MAXREG_COUNT
	.align		4
        /*003c*/ 	.byte	0x03, 0x1b
        /*003e*/ 	.short	0x00ff


	//----- nvinfo : EIATTR_NUM_BARRIERS
	.align		4
        /*0040*/ 	.byte	0x02, 0x4c
        /*0042*/ 	.byte	0x01
	.zero		1


	//----- nvinfo : EIATTR_MERCURY_ISA_VERSION
	.align		4
        /*0044*/ 	.byte	0x03, 0x5f
        /*0046*/ 	.short	0x0101


	//----- nvinfo : EIATTR_VRC_CTA_INIT_COUNT
	.align		4
        /*0048*/ 	.byte	0x02, 0x4a
	.zero		1
	.zero		1


	//----- nvinfo : EIATTR_EXIT_INSTR_OFFSETS
	.align		4
        /*004c*/ 	.byte	0x04, 0x1c
        /*004e*/ 	.short	(.L_37 - .L_36)


	//   ....[0]....
.L_36:
        /*0050*/ 	.word	0x000001a0


	//----- nvinfo : EIATTR_CRS_STACK_SIZE
	.align		4
.L_37:
        /*0054*/ 	.byte	0x04, 0x1e
        /*0056*/ 	.short	(.L_39 - .L_38)
.L_38:
        /*0058*/ 	.word	0x00000000


	//----- nvinfo : EIATTR_CBANK_PARAM_SIZE
	.align		4
.L_39:
        /*005c*/ 	.byte	0x03, 0x19
        /*005e*/ 	.short	0x0018


	//----- nvinfo : EIATTR_PARAM_CBANK
	.align		4
        /*0060*/ 	.byte	0x04, 0x0a
        /*0062*/ 	.short	(.L_41 - .L_40)
	.align		4
.L_40:
        /*0064*/ 	.word	index@(.nv.constant0._Z7AddTo64PyS_PKy)
        /*0068*/ 	.short	0x0380
        /*006a*/ 	.short	0x0018


	//----- nvinfo : EIATTR_SW_WAR
	.align		4
.L_41:
        /*006c*/ 	.byte	0x04, 0x36
        /*006e*/ 	.short	(.L_43 - .L_42)
.L_42:
        /*0070*/ 	.word	0x00000008
.L_43:


//--------------------- .nv.callgraph             --------------------------
	.section	.nv.callgraph,"",@"SHT_CUDA_CALLGRAPH"
	.align	4
	.sectionentsize	8
	.align		4
        /*0000*/ 	.word	0x00000000
	.align		4
        /*0004*/ 	.word	0xffffffff
	.align		4
        /*0008*/ 	.word	0x00000000
	.align		4
        /*000c*/ 	.word	0xfffffffe
	.align		4
        /*0010*/ 	.word	0x00000000
	.align		4
        /*0014*/ 	.word	0xfffffffd
	.align		4
        /*0018*/ 	.word	0x00000000
	.align		4
        /*001c*/ 	.word	0xfffffffc


//--------------------- .text._Z8Return64PyPxPKy  --------------------------
	.section	.text._Z8Return64PyPxPKy,"ax",@progbits
	.align	128
        .global         _Z8Return64PyPxPKy
        .type           _Z8Return64PyPxPKy,@function
        .size           _Z8Return64PyPxPKy,(.L_x_6 - _Z8Return64PyPxPKy)
        .other          _Z8Return64PyPxPKy,@"STO_CUDA_ENTRY STV_DEFAULT"
_Z8Return64PyPxPKy:
.text._Z8Return64PyPxPKy:
[----:B------:R-:W-:Y:S01]  /*0000*/  LDC R1, c[0x0][0x37c] ;  /* 0x0000df00ff017b82 */ /* 0x000fe20000000800 */
[----:B------:R-:W0:Y:S07]  /*0010*/  S2R R13, SR_TID.X ;  /* 0x00000000000d7919 */ /* 0x000e2e0000002100 */
[----:B------:R-:W0:Y:S01]  /*0020*/  LDC.64 R2, c[0x0][0x390] ;  /* 0x0000e400ff027b82 */ /* 0x000e220000000a00 */
[----:B------:R-:W1:Y:S01]  /*0030*/  LDCU.64 UR6, c[0x0][0x358] ;  /* 0x00006b00ff0677ac */ /* 0x000e620008000a00 */
[----:B0-----:R-:W-:-:S06]  /*0040*/  IMAD.WIDE.U32 R2, R13, 0x8, R2 ;  /* 0x000000080d027825 */ /* 0x001fcc00078e0002 */
[----:B-1----:R-:W2:Y:S01]  /*0050*/  LDG.E.64 R2, desc[UR6][R2.64] ;  /* 0x0000000602027981 */ /* 0x002ea2000c1e1b00 */
[----:B------:R-:W0:Y:S01]  /*0060*/  S2UR UR5, SR_CgaCtaId ;  /* 0x00000000000579c3 */ /* 0x000e220000008800 */
[----:B------:R-:W-:-:S07]  /*0070*/  UMOV UR4, 0x400 ;  /* 0x0000040000047882 */ /* 0x000fce0000000000 */
[----:B------:R-:W1:Y:S01]  /*0080*/  LDC.64 R4, c[0x0][0x390] ;  /* 0x0000e400ff047b82 */ /* 0x000e620000000a00 */
[----:B0-----:R-:W-:-:S06]  /*0090*/  ULEA UR4, UR5, UR4, 0x18 ;  /* 0x0000000405047291 */ /* 0x001fcc000f8ec0ff */
[----:B------:R-:W-:-:S05]  /*00a0*/  LEA R7, R13, UR4, 0x3 ;  /* 0x000000040d077c11 */ /* 0x000fca000f8e18ff */
[----:B--2---:R0:W-:Y:S01]  /*00b0*/  STS.64 [R7], R2 ;  /* 0x0000000207007388 */ /* 0x0041e20000000a00 */
[----:B------:R-:W-:Y:S06]  /*00c0*/  BAR.SYNC.DEFER_BLOCKING 0x0 ;  /* 0x0000000000007b1d */ /* 0x000fec0000010000 */
[----:B-1----:R-:W5:Y:S01]  /*00d0*/  LDG.E.64 R4, desc[UR6][R4.64] ;  /* 0x0000000604047981 */ /* 0x002f62000c1e1b00 */
[----:B------:R-:W-:Y:S01]  /*00e0*/  BSSY.RECONVERGENT B0, `(.L_x_0) ;  /* 0x0000006000007945 */ /* 0x000fe20003800200 */
.L_x_1:
[----:B------:R-:W1:Y:S02]  /*00f0*/  LDS.64 R8, [R7] ;  /* 0x0000000007087984 */ /* 0x000e640000000a00 */
[----:B-1---5:R-:W-:-:S04]  /*0100*/  IADD3 R10, P0, PT, R4, R8, RZ ;  /* 0x00000008040a7210 */ /* 0x022fc80007f1e0ff */
[----:B------:R-:W-:-:S08]  /*0110*/  IADD3.X R11, PT, PT, R5, R9, RZ, P0, !PT ;  /* 0x00000009050b7210 */ /* 0x000fd000007fe4ff */
[----:B------:R-:W1:Y:S02]  /*0120*/  ATOMS.CAST.SPIN.64 P0, [R7], R8, R10 ;  /* 0x000000080700758d */ /* 0x000e64000180040a */
[----:B-1----:R-:W-:Y:S05]  /*0130*/  @!P0 BRA `(.L_x_1) ;  /* 0xfffffffc00ec8947 */ /* 0x002fea000383ffff */
[----:B------:R-:W-:Y:S05]  /*0140*/  BSYNC.RECONVERGENT B0 ;  /* 0x0000000000007941 */ /* 0x000fea0003800200 */
.L_x_0:
[----:B------:R-:W-:Y:S08]  /*0150*/  BAR.SYNC.DEFER_BLOCKING 0x0 ;  /* 0x0000000000007b1d */ /* 0x000ff00000010000 */
[----:B------:R-:W1:Y:S01]  /*0160*/  LDC.64 R4, c[0x0][0x388] ;  /* 0x0000e200ff047b82 */ /* 0x000e620000000a00 */
[----:B0-----:R-:W0:Y:S01]  /*0170*/  LDS.64 R2, [R7] ;  /* 0x0000000007027984 */ /* 0x001e220000000a00 */
[----:B-1----:R-:W-:-:S05]  /*0180*/  IMAD.WIDE.U32 R4, R13, 0x8, R4 ;  /* 0x000000080d047825 */ /* 0x002fca00078e0004 */
[----:B0-----:R-:W-:Y:S01]  /*0190*/  STG.E.64 desc[UR6][R4.64], R2 ;  /* 0x0000000204007986 */ /* 0x001fe2000c101b06 */
[----:B------:R-:W-:Y:S05]  /*01a0*/  EXIT ;  /* 0x000000000000794d */ /* 0x000fea0003800000 */
.L_x_2:
[----:B------:R-:W-:-:S00]  /*01b0*/  BRA `(.L_x_2) ;  /* 0xfffffffc00fc7947 */ /* 0x000fc0000383ffff */
[----:B------:R-:W-:-:S00]  /*01c0*/  NOP ;  /* 0x0000000000007918 */ /* 0x000fc00000000000 */
        /* <DEDUP_REMOVED lines=11> */
.L_x_6:


//--------------------- .text._Z7AddTo64PyS_PKy   --------------------------
	.section	.text._Z7AddTo64PyS_PKy,"ax",@progbits
	.align	128
        .global         _Z7AddTo64PyS_PKy
        .type           _Z7AddTo64PyS_PKy,@function
        .size           _Z7AddTo64PyS_PKy,(.L_x_7 - _Z7AddTo64PyS_PKy)
        .other          _Z7AddTo64PyS_PKy,@"STO_CUDA_ENTRY STV_DEFAULT"
_Z7AddTo64PyS_PKy:
.text._Z7AddTo64PyS_PKy:
        /* <DEDUP_REMOVED lines=15> */
.L_x_4:
[----:B------:R-:W1:Y:S02]  /*00f0*/  LDS.64 R8, [R7] ;  /* 0x0000000007087984 */ /* 0x000e640000000a00 */
[----:B-1---5:R-:W-:-:S04]  /*0100*/  IADD3 R10, P0, PT, R4, R8, RZ ;  /* 0x00000008040a7210 */ /* 0x022fc80007f1e0ff */
[----:B------:R-:W-:-:S08]  /*0110*/  IADD3.X R11, PT, PT, R5, R9, RZ, P0, !PT ;  /* 0x00000009050b7210 */ /* 0x000fd000007fe4ff */
[----:B------:R-:W1:Y:S02]  /*0120*/  ATOMS.CAST.SPIN.64 P0, [R7], R8, R10 ;  /* 0x000000080700758d */ /* 0x000e64000180040a */
[----:B-1----:R-:W-:Y:S05]  /*0130*/  @!P0 BRA `(.L_x_4) ;  /* 0xfffffffc00ec8947 */ /* 0x002fea000383ffff */
[----:B------:R-:W-:Y:S05]  /*0140*/  BSYNC.RECONVERGENT B0 ;  /* 0x0000000000007941 */ /* 0x000fea0003800200 */
.L_x_3:
[----:B------:R-:W-:Y:S08]  /*0150*/  BAR.SYNC.DEFER_BLOCKING 0x0 ;  /* 0x0000000000007b1d */ /* 0x000ff00000010000 */
[----:B------:R-:W1:Y:S01]  /*0160*/  LDC.64 R4, c[0x0][0x388] ;  /* 0x0000e200ff047b82 */ /* 0x000e620000000a00 */
[----:B0-----:R-:W0:Y:S01]  /*0170*/  LDS.64 R2, [R7] ;  /* 0x0000000007027984 */ /* 0x001e220000000a00 */
[----:B-1----:R-:W-:-:S05]  /*0180*/  IMAD.WIDE.U32 R4, R13, 0x8, R4 ;  /* 0x000000080d047825 */ /* 0x002fca00078e0004 */
[----:B0-----:R-:W-:Y:S01]  /*0190*/  STG.E.64 desc[UR6][R4.64], R2 ;  /* 0x0000000204007986 */ /* 0x001fe2000c101b06 */
[----:B------:R-:W-:Y:S05]  /*01a0*/  EXIT ;  /* 0x000000000000794d */ /* 0x000fea0003800000 */
.L_x_5:
        /* <DEDUP_REMOVED lines=13> */
.L_x_7:


//--------------------- .nv.shared._Z8Return64PyPxPKy --------------------------
	.section	.nv.shared._Z8Return64PyPxPKy,"aw",@nobits
	.sectionflags	@""
	.align	16
	.zero		1024


//--------------------- .nv.shared.reserved.0     --------------------------
	.section	.nv.shared.reserved.0,"aw",@nobits
	.weak		__nv_reservedSMEM_offset_0_alias
	.size		__nv_reservedSMEM_offset_0_alias, 0, 64
	.other		__nv_reservedSMEM_offset_0_alias,@"STO_CUDA_RESERVED_SHARED STV_DEFAULT"
__nv_reservedSMEM_offset_0_alias:
	.zero		0
	.zero		64


//--------------------- .nv.shared._Z7AddTo64PyS_PKy --------------------------
	.section	.nv.shared._Z7AddTo64PyS_PKy,"aw",@nobits
	.sectionflags	@""
	.align	16
	.zero		1024


//--------------------- .nv.constant0._Z8Return64PyPxPKy --------------------------
	.section	.nv.constant0._Z8Return64PyPxPKy,"a",@progbits
	.sectionflags	@""
	.align	4
.nv.constant0._Z8Return64PyPxPKy:
	.zero		920


//--------------------- .nv.constant0._Z7AddTo64PyS_PKy --------------------------
	.section	.nv.constant0._Z7AddTo64PyS_PKy,"a",@progbits
	.sectionflags	@""
	.align	4
.nv.constant0._Z7AddTo64PyS_PKy:
	.zero		920


//--------------------- SYMBOLS --------------------------

	.type		.nv.reservedSmem.offset0,@object
	.size		.nv.reservedSmem.offset0,0x4
	.type		.nv.reservedSmem.cap,@object
	.size		.nv.reservedSmem.cap,0x4
